//
// Generated by NVIDIA NVVM Compiler
//
// Compiler Build ID: CL-36424714
// Cuda compilation tools, release 13.0, V13.0.88
// Based on NVVM 20.0.0
//

.version 9.0
.target sm_100
.address_size 64

	// .globl	_Z13jacobi_kernelPdS_iii

.visible .entry _Z13jacobi_kernelPdS_iii(
	.param .u64 .ptr .align 1 _Z13jacobi_kernelPdS_iii_param_0,
	.param .u64 .ptr .align 1 _Z13jacobi_kernelPdS_iii_param_1,
	.param .u32 _Z13jacobi_kernelPdS_iii_param_2,
	.param .u32 _Z13jacobi_kernelPdS_iii_param_3,
	.param .u32 _Z13jacobi_kernelPdS_iii_param_4
)
{
	.reg .pred 	%p<4>;
	.reg .b32 	%r<26>;
	.reg .b64 	%rd<13>;
	.reg .b64 	%fd<9>;

	ld.param.u64 	%rd1, [_Z13jacobi_kernelPdS_iii_param_0];
	ld.param.u64 	%rd2, [_Z13jacobi_kernelPdS_iii_param_1];
	ld.param.u32 	%r5, [_Z13jacobi_kernelPdS_iii_param_2];
	ld.param.u32 	%r6, [_Z13jacobi_kernelPdS_iii_param_3];
	ld.param.u32 	%r7, [_Z13jacobi_kernelPdS_iii_param_4];
	mov.u32 	%r8, %ctaid.y;
	mov.u32 	%r9, %ntid.y;
	mov.u32 	%r10, %tid.y;
	mad.lo.s32 	%r11, %r8, %r9, %r10;
	add.s32 	%r1, %r11, %r6;
	mov.u32 	%r12, %ctaid.x;
	mov.u32 	%r13, %ntid.x;
	mov.u32 	%r14, %tid.x;
	mad.lo.s32 	%r15, %r12, %r13, %r14;
	add.s32 	%r3, %r15, 1;
	setp.ge.s32 	%p1, %r1, %r7;
	add.s32 	%r16, %r5, -1;
	setp.ge.s32 	%p2, %r3, %r16;
	or.pred  	%p3, %p1, %p2;
	@%p3 bra 	$L__BB0_2;
	cvta.to.global.u64 	%rd3, %rd1;
	cvta.to.global.u64 	%rd4, %rd2;
	add.s32 	%r17, %r1, -1;
	mul.lo.s32 	%r18, %r17, %r5;
	add.s32 	%r19, %r18, %r3;
	mul.wide.s32 	%rd5, %r19, 8;
	add.s64 	%rd6, %rd3, %rd5;
	ld.global.f64 	%fd1, [%rd6];
	shl.b32 	%r20, %r5, 1;
	add.s32 	%r21, %r18, %r20;
	add.s32 	%r22, %r21, %r3;
	mul.wide.s32 	%rd7, %r22, 8;
	add.s64 	%rd8, %rd3, %rd7;
	ld.global.f64 	%fd2, [%rd8];
	add.f64 	%fd3, %fd1, %fd2;
	sub.s32 	%r23, %r21, %r5;
	add.s32 	%r24, %r23, %r15;
	mul.wide.s32 	%rd9, %r24, 8;
	add.s64 	%rd10, %rd3, %rd9;
	ld.global.f64 	%fd4, [%rd10];
	add.f64 	%fd5, %fd3, %fd4;
	add.s32 	%r25, %r24, 1;
	ld.global.f64 	%fd6, [%rd10+16];
	add.f64 	%fd7, %fd5, %fd6;
	mul.f64 	%fd8, %fd7, 0d3FD0000000000000;
	mul.wide.s32 	%rd11, %r25, 8;
	add.s64 	%rd12, %rd4, %rd11;
	st.global.f64 	[%rd12], %fd8;
$L__BB0_2:
	ret;

}


// ===== COMPILED SASS (sm_100) =====

	.target	sm_100

	.elftype	@"ET_EXEC"


//--------------------- .note.nv.tkinfo           --------------------------
	.section	.note.nv.tkinfo,"",@"SHT_NOTE"
	.sectionflags	@"SHF_NOTE_NV_TKINFO"
	.tkinfo
        /*0018*/ 	.word	0x00000002
        /*0030*/ 	.string	""
        /*0030*/ 	.string	"ptxas"
        /*0030*/ 	.string	"Cuda compilation tools, release 13.0, V13.0.88"
        /*0030*/ 	.string	"Build cuda_13.0.r13.0/compiler.36424714_0"
        /*0030*/ 	.string	"-arch sm_100 -m 64 "



//--------------------- .note.nv.cuinfo           --------------------------
	.section	.note.nv.cuinfo,"",@"SHT_NOTE"
	.sectionflags	@"SHF_NOTE_NV_CUINFO"
        /*0018*/ 	.short	0x0002
        /*001a*/ 	.short	0x0064
        /*001c*/ 	.short	0x0082
	.zero		2


//--------------------- .nv.info                  --------------------------
	.section	.nv.info,"",@"SHT_CUDA_INFO"
	.align	4


	//----- nvinfo : EIATTR_REGCOUNT
	.align		4
        /*0000*/ 	.byte	0x04, 0x2f
        /*0002*/ 	.short	(.L_1 - .L_0)
	.align		4
.L_0:
        /*0004*/ 	.word	index@(_Z13jacobi_kernelPdS_iii)
        /*0008*/ 	.word	0x00000014


	//----- nvinfo : EIATTR_FRAME_SIZE
	.align		4
.L_1:
        /*000c*/ 	.byte	0x04, 0x11
        /*000e*/ 	.short	(.L_3 - .L_2)
	.align		4
.L_2:
        /*0010*/ 	.word	index@(_Z13jacobi_kernelPdS_iii)
        /*0014*/ 	.word	0x00000000


	//----- nvinfo : EIATTR_MIN_STACK_SIZE
	.align		4
.L_3:
        /*0018*/ 	.byte	0x04, 0x12
        /*001a*/ 	.short	(.L_5 - .L_4)
	.align		4
.L_4:
        /*001c*/ 	.word	index@(_Z13jacobi_kernelPdS_iii)
        /*0020*/ 	.word	0x00000000
.L_5:


//--------------------- .nv.compat                --------------------------
	.section	.nv.compat,"",@"SHT_CUDA_COMPAT_INFO"
	.align	4
        /*0000*/ 	.byte	0x02, 0x09, 0x00, 0x00, 0x02, 0x02, 0x01, 0x00, 0x02, 0x05, 0x05, 0x00, 0x03, 0x07, 0x01, 0x01
        /*0010*/ 	.byte	0x02, 0x03, 0x00, 0x00, 0x02, 0x06, 0x01, 0x00, 0x04, 0x0b, 0x08, 0x00, 0x01, 0x00, 0x00, 0x00
        /*0020*/ 	.byte	0x00, 0x00, 0x00, 0x00


//--------------------- .nv.info._Z13jacobi_kernelPdS_iii --------------------------
	.section	.nv.info._Z13jacobi_kernelPdS_iii,"",@"SHT_CUDA_INFO"
	.sectionflags	@""
	.align	4


	//----- nvinfo : EIATTR_CUDA_API_VERSION
	.align		4
        /*0000*/ 	.byte	0x04, 0x37
        /*0002*/ 	.short	(.L_7 - .L_6)
.L_6:
        /*0004*/ 	.word	0x00000082


	//----- nvinfo : EIATTR_KPARAM_INFO
	.align		4
.L_7:
        /*0008*/ 	.byte	0x04, 0x17
        /*000a*/ 	.short	(.L_9 - .L_8)
.L_8:
        /*000c*/ 	.word	0x00000000
        /*0010*/ 	.short	0x0004
        /*0012*/ 	.short	0x0018
        /*0014*/ 	.byte	0x00, 0xf0, 0x11, 0x00


	//----- nvinfo : EIATTR_KPARAM_INFO
	.align		4
.L_9:
        /*0018*/ 	.byte	0x04, 0x17
        /*001a*/ 	.short	(.L_11 - .L_10)
.L_10:
        /*001c*/ 	.word	0x00000000
        /*0020*/ 	.short	0x0003
        /*0022*/ 	.short	0x0014
        /*0024*/ 	.byte	0x00, 0xf0, 0x11, 0x00


	//----- nvinfo : EIATTR_KPARAM_INFO
	.align		4
.L_11:
        /*0028*/ 	.byte	0x04, 0x17
        /*002a*/ 	.short	(.L_13 - .L_12)
.L_12:
        /*002c*/ 	.word	0x00000000
        /*0030*/ 	.short	0x0002
        /*0032*/ 	.short	0x0010
        /*0034*/ 	.byte	0x00, 0xf0, 0x11, 0x00


	//----- nvinfo : EIATTR_KPARAM_INFO
	.align		4
.L_13:
        /*0038*/ 	.byte	0x04, 0x17
        /*003a*/ 	.short	(.L_15 - .L_14)
.L_14:
        /*003c*/ 	.word	0x00000000
        /*0040*/ 	.short	0x0001
        /*0042*/ 	.short	0x0008
        /*0044*/ 	.byte	0x00, 0xf5, 0x21, 0x00


	//----- nvinfo : EIATTR_KPARAM_INFO
	.align		4
.L_15:
        /*0048*/ 	.byte	0x04, 0x17
        /*004a*/ 	.short	(.L_17 - .L_16)
.L_16:
        /*004c*/ 	.word	0x00000000
        /*0050*/ 	.short	0x0000
        /*0052*/ 	.short	0x0000
        /*0054*/ 	.byte	0x00, 0xf5, 0x21, 0x00


	//----- nvinfo : EIATTR_SPARSE_MMA_MASK
	.align		4
.L_17:
        /*0058*/ 	.byte	0x03, 0x50
        /*005a*/ 	.short	0x0000


	//----- nvinfo : EIATTR_MAXREG_COUNT
	.align		4
        /*005c*/ 	.byte	0x03, 0x1b
        /*005e*/ 	.short	0x00ff


	//----- nvinfo : EIATTR_MERCURY_ISA_VERSION
	.align		4
        /*0060*/ 	.byte	0x03, 0x5f
        /*0062*/ 	.short	0x0101


	//----- nvinfo : EIATTR_VRC_CTA_INIT_COUNT
	.align		4
        /*0064*/ 	.byte	0x02, 0x4a
	.zero		1
	.zero		1


	//----- nvinfo : EIATTR_EXIT_INSTR_OFFSETS
	.align		4
        /*0068*/ 	.byte	0x04, 0x1c
        /*006a*/ 	.short	(.L_19 - .L_18)


	//   ....[0]....
.L_18:
        /*006c*/ 	.word	0x00000100


	//   ....[1]....
        /*0070*/ 	.word	0x00000280


	//----- nvinfo : EIATTR_CBANK_PARAM_SIZE
	.align		4
.L_19:
        /*0074*/ 	.byte	0x03, 0x19
        /*0076*/ 	.short	0x001c


	//----- nvinfo : EIATTR_PARAM_CBANK
	.align		4
        /*0078*/ 	.byte	0x04, 0x0a
        /*007a*/ 	.short	(.L_21 - .L_20)
	.align		4
.L_20:
        /*007c*/ 	.word	index@(.nv.constant0._Z13jacobi_kernelPdS_iii)
        /*0080*/ 	.short	0x0380
        /*0082*/ 	.short	0x001c


	//----- nvinfo : EIATTR_SW_WAR
	.align		4
.L_21:
        /*0084*/ 	.byte	0x04, 0x36
        /*0086*/ 	.short	(.L_23 - .L_22)
.L_22:
        /*0088*/ 	.word	0x00000008
.L_23:


//--------------------- .nv.callgraph             --------------------------
	.section	.nv.callgraph,"",@"SHT_CUDA_CALLGRAPH"
	.align	4
	.sectionentsize	8
	.align		4
        /*0000*/ 	.word	0x00000000
	.align		4
        /*0004*/ 	.word	0xffffffff
	.align		4
        /*0008*/ 	.word	0x00000000
	.align		4
        /*000c*/ 	.word	0xfffffffe
	.align		4
        /*0010*/ 	.word	0x00000000
	.align		4
        /*0014*/ 	.word	0xfffffffd
	.align		4
        /*0018*/ 	.word	0x00000000
	.align		4
        /*001c*/ 	.word	0xfffffffc


//--------------------- .text._Z13jacobi_kernelPdS_iii --------------------------
	.section	.text._Z13jacobi_kernelPdS_iii,"ax",@progbits
	.align	128
        .global         _Z13jacobi_kernelPdS_iii
        .type           _Z13jacobi_kernelPdS_iii,@function
        .size           _Z13jacobi_kernelPdS_iii,(.L_x_1 - _Z13jacobi_kernelPdS_iii)
        .other          _Z13jacobi_kernelPdS_iii,@"STO_CUDA_ENTRY STV_DEFAULT"
_Z13jacobi_kernelPdS_iii:
.text._Z13jacobi_kernelPdS_iii:
[----:B------:R-:W-:Y:S01]  /*0000*/  LDC R1, c[0x0][0x37c] ;  /* 0x0000df00ff017b82 */ /* 0x000fe20000000800 */
[----:B------:R-:W0:Y:S07]  /*0010*/  S2R R2, SR_TID.X ;  /* 0x0000000000027919 */ /* 0x000e2e0000002100 */
[----:B------:R-:W1:Y:S01]  /*0020*/  LDC R0, c[0x0][0x364] ;  /* 0x0000d900ff007b82 */ /* 0x000e620000000800 */
[----:B------:R-:W2:Y:S01]  /*0030*/  LDCU UR6, c[0x0][0x398] ;  /* 0x00007300ff0677ac */ /* 0x000ea20008000800 */
[----:B------:R-:W1:Y:S06]  /*0040*/  S2R R3, SR_TID.Y ;  /* 0x0000000000037919 */ /* 0x000e6c0000002200 */
[----:B------:R-:W0:Y:S08]  /*0050*/  S2UR UR5, SR_CTAID.X ;  /* 0x00000000000579c3 */ /* 0x000e300000002500 */
[----:B------:R-:W0:Y:S08]  /*0060*/  LDC R11, c[0x0][0x360] ;  /* 0x0000d800ff0b7b82 */ /* 0x000e300000000800 */
[----:B------:R-:W1:Y:S08]  /*0070*/  S2UR UR4, SR_CTAID.Y ;  /* 0x00000000000479c3 */ /* 0x000e700000002600 */
[----:B------:R-:W3:Y:S01]  /*0080*/  LDC.64 R4, c[0x0][0x390] ;  /* 0x0000e400ff047b82 */ /* 0x000ee20000000a00 */
[----:B0-----:R-:W-:-:S05]  /*0090*/  IMAD R11, R11, UR5, R2 ;  /* 0x000000050b0b7c24 */ /* 0x001fca000f8e0202 */
[----:B------:R-:W-:Y:S01]  /*00a0*/  IADD3 R6, PT, PT, R11, 0x1, RZ ;  /* 0x000000010b067810 */ /* 0x000fe20007ffe0ff */
[----:B-1----:R-:W-:Y:S01]  /*00b0*/  IMAD R0, R0, UR4, R3 ;  /* 0x0000000400007c24 */ /* 0x002fe2000f8e0203 */
[----:B---3--:R-:W-:-:S04]  /*00c0*/  IADD3 R3, PT, PT, R4, -0x1, RZ ;  /* 0xffffffff04037810 */ /* 0x008fc80007ffe0ff */
[----:B------:R-:W-:Y:S02]  /*00d0*/  IADD3 R0, PT, PT, R0, R5, RZ ;  /* 0x0000000500007210 */ /* 0x000fe40007ffe0ff */
[----:B------:R-:W-:-:S04]  /*00e0*/  ISETP.GE.AND P0, PT, R6, R3, PT ;  /* 0x000000030600720c */ /* 0x000fc80003f06270 */
[----:B--2---:R-:W-:-:S13]  /*00f0*/  ISETP.GE.OR P0, PT, R0, UR6, P0 ;  /* 0x0000000600007c0c */ /* 0x004fda0008706670 */
[----:B------:R-:W-:Y:S05]  /*0100*/  @P0 EXIT ;  /* 0x000000000000094d */ /* 0x000fea0003800000 */
[----:B------:R-:W0:Y:S01]  /*0110*/  LDC.64 R2, c[0x0][0x380] ;  /* 0x0000e000ff027b82 */ /* 0x000e220000000a00 */
[----:B------:R-:W-:Y:S01]  /*0120*/  VIADD R5, R0, 0xffffffff ;  /* 0xffffffff00057836 */ /* 0x000fe20000000000 */
[----:B------:R-:W1:Y:S03]  /*0130*/  LDCU.64 UR4, c[0x0][0x358] ;  /* 0x00006b00ff0477ac */ /* 0x000e660008000a00 */
[----:B------:R-:W-:-:S03]  /*0140*/  IMAD R5, R5, R4, RZ ;  /* 0x0000000405057224 */ /* 0x000fc600078e02ff */
[----:B------:R-:W2:Y:S01]  /*0150*/  LDC.64 R14, c[0x0][0x388] ;  /* 0x0000e200ff0e7b82 */ /* 0x000ea20000000a00 */
[----:B------:R-:W-:Y:S01]  /*0160*/  IMAD.IADD R7, R6, 0x1, R5 ;  /* 0x0000000106077824 */ /* 0x000fe200078e0205 */
[----:B------:R-:W-:-:S04]  /*0170*/  LEA R13, R4, R5, 0x1 ;  /* 0x00000005040d7211 */ /* 0x000fc800078e08ff */
[----:B------:R-:W-:Y:S02]  /*0180*/  IADD3 R9, PT, PT, R6, R13, RZ ;  /* 0x0000000d06097210 */ /* 0x000fe40007ffe0ff */
[----:B------:R-:W-:Y:S01]  /*0190*/  IADD3 R17, PT, PT, R11, -R4, R13 ;  /* 0x800000040b117210 */ /* 0x000fe20007ffe00d */
[----:B0-----:R-:W-:-:S04]  /*01a0*/  IMAD.WIDE R6, R7, 0x8, R2 ;  /* 0x0000000807067825 */ /* 0x001fc800078e0202 */
[--C-:B------:R-:W-:Y:S02]  /*01b0*/  IMAD.WIDE R8, R9, 0x8, R2.reuse ;  /* 0x0000000809087825 */ /* 0x100fe400078e0202 */
[----:B-1----:R-:W3:Y:S04]  /*01c0*/  LDG.E.64 R6, desc[UR4][R6.64] ;  /* 0x0000000406067981 */ /* 0x002ee8000c1e1b00 */
[----:B------:R-:W3:Y:S01]  /*01d0*/  LDG.E.64 R8, desc[UR4][R8.64] ;  /* 0x0000000408087981 */ /* 0x000ee2000c1e1b00 */
[----:B------:R-:W-:-:S05]  /*01e0*/  IMAD.WIDE R4, R17, 0x8, R2 ;  /* 0x0000000811047825 */ /* 0x000fca00078e0202 */
[----:B------:R-:W4:Y:S04]  /*01f0*/  LDG.E.64 R10, desc[UR4][R4.64] ;  /* 0x00000004040a7981 */ /* 0x000f28000c1e1b00 */
[----:B------:R-:W5:Y:S01]  /*0200*/  LDG.E.64 R12, desc[UR4][R4.64+0x10] ;  /* 0x00001004040c7981 */ /* 0x000f62000c1e1b00 */
[----:B------:R-:W-:Y:S01]  /*0210*/  IADD3 R17, PT, PT, R17, 0x1, RZ ;  /* 0x0000000111117810 */ /* 0x000fe20007ffe0ff */
[----:B---3--:R-:W-:-:S04]  /*0220*/  DADD R2, R6, R8 ;  /* 0x0000000006027229 */ /* 0x008fc80000000008 */
[----:B--2---:R-:W-:-:S04]  /*0230*/  IMAD.WIDE R6, R17, 0x8, R14 ;  /* 0x0000000811067825 */ /* 0x004fc800078e020e */
[----:B----4-:R-:W-:-:S08]  /*0240*/  DADD R2, R2, R10 ;  /* 0x0000000002027229 */ /* 0x010fd0000000000a */
[----:B-----5:R-:W-:-:S08]  /*0250*/  DADD R2, R2, R12 ;  /* 0x0000000002027229 */ /* 0x020fd0000000000c */
[----:B------:R-:W-:-:S07]  /*0260*/  DMUL R2, R2, 0.25 ;  /* 0x3fd0000002027828 */ /* 0x000fce0000000000 */
[----:B------:R-:W-:Y:S01]  /*0270*/  STG.E.64 desc[UR4][R6.64], R2 ;  /* 0x0000000206007986 */ /* 0x000fe2000c101b04 */
[----:B------:R-:W-:Y:S05]  /*0280*/  EXIT ;  /* 0x000000000000794d */ /* 0x000fea0003800000 */
.L_x_0:
[----:B------:R-:W-:-:S00]  /*0290*/  BRA `(.L_x_0) ;  /* 0xfffffffc00fc7947 */ /* 0x000fc0000383ffff */
[----:B------:R-:W-:-:S00]  /*02a0*/  NOP ;  /* 0x0000000000007918 */ /* 0x000fc00000000000 */
        /* <DEDUP_REMOVED lines=13> */
.L_x_1:


//--------------------- .nv.shared.reserved.0     --------------------------
	.section	.nv.shared.reserved.0,"aw",@nobits
	.weak		__nv_reservedSMEM_offset_0_alias
	.size		__nv_reservedSMEM_offset_0_alias, 0, 64
	.other		__nv_reservedSMEM_offset_0_alias,@"STO_CUDA_RESERVED_SHARED STV_DEFAULT"
__nv_reservedSMEM_offset_0_alias:
	.zero		0
	.zero		64


//--------------------- .nv.constant0._Z13jacobi_kernelPdS_iii --------------------------
	.section	.nv.constant0._Z13jacobi_kernelPdS_iii,"a",@progbits
	.sectionflags	@""
	.align	4
.nv.constant0._Z13jacobi_kernelPdS_iii:
	.zero		924


//--------------------- SYMBOLS --------------------------

	.type		.nv.reservedSmem.offset0,@object
	.size		.nv.reservedSmem.offset0,0x4
